//
// Generated by NVIDIA NVVM Compiler
//
// Compiler Build ID: CL-36424714
// Cuda compilation tools, release 13.0, V13.0.88
// Based on NVVM 20.0.0
//

.version 9.0
.target sm_100
.address_size 64

	// .globl	_Z15clc_kernel_12_9PfiPi
// _ZZ15clc_kernel_12_9PfiPiE12clc_response has been demoted
// _ZZ15clc_kernel_12_9PfiPiE7barrier has been demoted

.visible .entry _Z15clc_kernel_12_9PfiPi(
	.param .u64 .ptr .align 1 _Z15clc_kernel_12_9PfiPi_param_0,
	.param .u32 _Z15clc_kernel_12_9PfiPi_param_1,
	.param .u64 .ptr .align 1 _Z15clc_kernel_12_9PfiPi_param_2
)
{
	.reg .pred 	%p<10>;
	.reg .b32 	%r<25>;
	.reg .b32 	%f<3>;
	.reg .b64 	%rd<13>;
	// demoted variable
	.shared .align 16 .b8 _ZZ15clc_kernel_12_9PfiPiE12clc_response[16];
	// demoted variable
	.shared .align 8 .u64 _ZZ15clc_kernel_12_9PfiPiE7barrier;
	ld.param.u64 	%rd5, [_Z15clc_kernel_12_9PfiPi_param_0];
	ld.param.u32 	%r10, [_Z15clc_kernel_12_9PfiPi_param_1];
	ld.param.u64 	%rd6, [_Z15clc_kernel_12_9PfiPi_param_2];
	mov.u32 	%r1, %tid.x;
	setp.ne.s32 	%p1, %r1, 0;
	@%p1 bra 	$L__BB0_2;
	mov.u32 	%r11, _ZZ15clc_kernel_12_9PfiPiE7barrier;
	mov.b32 	%r12, 1;
	// begin inline asm
	mbarrier.init.shared.b64 [%r11], %r12;
	// end inline asm
$L__BB0_2:
	bar.sync 	0;
	mov.u32 	%r2, %ntid.x;
	mov.u32 	%r22, %ctaid.x;
	cvta.to.global.u64 	%rd1, %rd5;
	cvta.to.global.u64 	%rd2, %rd6;
	mov.u32 	%r13, _ZZ15clc_kernel_12_9PfiPiE12clc_response;
	mov.u32 	%r14, _ZZ15clc_kernel_12_9PfiPiE7barrier;
$L__BB0_3:
	setp.ne.s32 	%p2, %r1, 0;
	bar.sync 	0;
	@%p2 bra 	$L__BB0_5;
	// begin inline asm
	clusterlaunchcontrol.try_cancel.async.shared::cta.mbarrier::complete_tx::bytes.b128 [%r13], [%r14];
	// end inline asm
$L__BB0_5:
	mad.lo.s32 	%r5, %r22, %r2, %r1;
	setp.ge.s32 	%p3, %r5, %r10;
	@%p3 bra 	$L__BB0_7;
	mul.wide.s32 	%rd7, %r5, 4;
	add.s64 	%rd8, %rd1, %rd7;
	ld.global.f32 	%f1, [%rd8];
	mul.f32 	%f2, %f1, 0f40200000;
	st.global.f32 	[%rd8], %f2;
$L__BB0_7:
	setp.ne.s32 	%p4, %r1, 0;
	bar.sync 	0;
	mov.b32 	%r23, 0;
	mov.u32 	%r24, %r23;
	@%p4 bra 	$L__BB0_10;
	ld.shared.v2.u64 	{%rd9, %rd10}, [_ZZ15clc_kernel_12_9PfiPiE12clc_response];
	// begin inline asm
	{
	 .reg .b128 B128_try_cancel_response; 
	mov.b128 B128_try_cancel_response, {%rd9, %rd10}; 
{
	 .reg .pred P_OUT; 
	clusterlaunchcontrol.query_cancel.is_canceled.pred.b128 P_OUT, B128_try_cancel_response;
	selp.b32 %r16, 1, 0, P_OUT; 
}
	}
	// end inline asm
	setp.eq.s32 	%p5, %r16, 0;
	@%p5 bra 	$L__BB0_10;
	// begin inline asm
	{
	 .reg .b128 B128_try_cancel_response; 
	mov.b128 B128_try_cancel_response, {%rd9, %rd10}; 
clusterlaunchcontrol.query_cancel.get_first_ctaid::x.b32.b128 %r24, B128_try_cancel_response;
	}
	// end inline asm
	mov.b32 	%r23, 1;
$L__BB0_10:
	bar.sync 	0;
	shfl.sync.idx.b32	%r20|%p6, %r23, 0, 31, -1;
	setp.eq.s32 	%p7, %r20, 0;
	@%p7 bra 	$L__BB0_13;
	setp.ne.s32 	%p8, %r1, 0;
	shfl.sync.idx.b32	%r22|%p9, %r24, 0, 31, -1;
	@%p8 bra 	$L__BB0_3;
	atom.global.add.u32 	%r21, [%rd2], 1;
	bra.uni 	$L__BB0_3;
$L__BB0_13:
	ret;

}


// ===== COMPILED SASS (sm_100) =====

	.target	sm_100

	.elftype	@"ET_EXEC"


//--------------------- .note.nv.tkinfo           --------------------------
	.section	.note.nv.tkinfo,"",@"SHT_NOTE"
	.sectionflags	@"SHF_NOTE_NV_TKINFO"
	.tkinfo
        /*0018*/ 	.word	0x00000002
        /*0030*/ 	.string	""
        /*0030*/ 	.string	"ptxas"
        /*0030*/ 	.string	"Cuda compilation tools, release 13.0, V13.0.88"
        /*0030*/ 	.string	"Build cuda_13.0.r13.0/compiler.36424714_0"
        /*0030*/ 	.string	"-arch sm_100 -m 64 "



//--------------------- .note.nv.cuinfo           --------------------------
	.section	.note.nv.cuinfo,"",@"SHT_NOTE"
	.sectionflags	@"SHF_NOTE_NV_CUINFO"
        /*0018*/ 	.short	0x0002
        /*001a*/ 	.short	0x0064
        /*001c*/ 	.short	0x0082
	.zero		2


//--------------------- .nv.info                  --------------------------
	.section	.nv.info,"",@"SHT_CUDA_INFO"
	.align	4


	//----- nvinfo : EIATTR_REGCOUNT
	.align		4
        /*0000*/ 	.byte	0x04, 0x2f
        /*0002*/ 	.short	(.L_1 - .L_0)
	.align		4
.L_0:
        /*0004*/ 	.word	index@(_Z15clc_kernel_12_9PfiPi)
        /*0008*/ 	.word	0x0000000e


	//----- nvinfo : EIATTR_FRAME_SIZE
	.align		4
.L_1:
        /*000c*/ 	.byte	0x04, 0x11
        /*000e*/ 	.short	(.L_3 - .L_2)
	.align		4
.L_2:
        /*0010*/ 	.word	index@(_Z15clc_kernel_12_9PfiPi)
        /*0014*/ 	.word	0x00000000


	//----- nvinfo : EIATTR_MIN_STACK_SIZE
	.align		4
.L_3:
        /*0018*/ 	.byte	0x04, 0x12
        /*001a*/ 	.short	(.L_5 - .L_4)
	.align		4
.L_4:
        /*001c*/ 	.word	index@(_Z15clc_kernel_12_9PfiPi)
        /*0020*/ 	.word	0x00000000
.L_5:


//--------------------- .nv.compat                --------------------------
	.section	.nv.compat,"",@"SHT_CUDA_COMPAT_INFO"
	.align	4
        /*0000*/ 	.byte	0x02, 0x09, 0x00, 0x00, 0x02, 0x02, 0x02, 0x00, 0x02, 0x05, 0x05, 0x00, 0x03, 0x07, 0x01, 0x01
        /*0010*/ 	.byte	0x02, 0x03, 0x00, 0x00, 0x02, 0x06, 0x01, 0x00, 0x04, 0x0b, 0x08, 0x00, 0x09, 0x00, 0x00, 0x00
        /*0020*/ 	.byte	0x00, 0x00, 0x00, 0x00


//--------------------- .nv.info._Z15clc_kernel_12_9PfiPi --------------------------
	.section	.nv.info._Z15clc_kernel_12_9PfiPi,"",@"SHT_CUDA_INFO"
	.sectionflags	@""
	.align	4


	//----- nvinfo : EIATTR_CUDA_API_VERSION
	.align		4
        /*0000*/ 	.byte	0x04, 0x37
        /*0002*/ 	.short	(.L_7 - .L_6)
.L_6:
        /*0004*/ 	.word	0x00000082


	//----- nvinfo : EIATTR_KPARAM_INFO
	.align		4
.L_7:
        /*0008*/ 	.byte	0x04, 0x17
        /*000a*/ 	.short	(.L_9 - .L_8)
.L_8:
        /*000c*/ 	.word	0x00000000
        /*0010*/ 	.short	0x0002
        /*0012*/ 	.short	0x0010
        /*0014*/ 	.byte	0x00, 0xf5, 0x21, 0x00


	//----- nvinfo : EIATTR_KPARAM_INFO
	.align		4
.L_9:
        /*0018*/ 	.byte	0x04, 0x17
        /*001a*/ 	.short	(.L_11 - .L_10)
.L_10:
        /*001c*/ 	.word	0x00000000
        /*0020*/ 	.short	0x0001
        /*0022*/ 	.short	0x0008
        /*0024*/ 	.byte	0x00, 0xf0, 0x11, 0x00


	//----- nvinfo : EIATTR_KPARAM_INFO
	.align		4
.L_11:
        /*0028*/ 	.byte	0x04, 0x17
        /*002a*/ 	.short	(.L_13 - .L_12)
.L_12:
        /*002c*/ 	.word	0x00000000
        /*0030*/ 	.short	0x0000
        /*0032*/ 	.short	0x0000
        /*0034*/ 	.byte	0x00, 0xf5, 0x21, 0x00


	//----- nvinfo : EIATTR_SPARSE_MMA_MASK
	.align		4
.L_13:
        /*0038*/ 	.byte	0x03, 0x50
        /*003a*/ 	.short	0x0000


	//----- nvinfo : EIATTR_MAXREG_COUNT
	.align		4
        /*003c*/ 	.byte	0x03, 0x1b
        /*003e*/ 	.short	0x00ff


	//----- nvinfo : EIATTR_NUM_BARRIERS
	.align		4
        /*0040*/ 	.byte	0x02, 0x4c
        /*0042*/ 	.byte	0x01
	.zero		1


	//----- nvinfo : EIATTR_MERCURY_ISA_VERSION
	.align		4
        /*0044*/ 	.byte	0x03, 0x5f
        /*0046*/ 	.short	0x0101


	//----- nvinfo : EIATTR_INT_WARP_WIDE_INSTR_OFFSETS
	.align		4
        /*0048*/ 	.byte	0x04, 0x31
        /*004a*/ 	.short	(.L_15 - .L_14)


	//   ....[0]....
.L_14:
        /*004c*/ 	.word	0x00000100


	//   ....[1]....
        /*0050*/ 	.word	0x00000140


	//   ....[2]....
        /*0054*/ 	.word	0x000001c0


	//----- nvinfo : EIATTR_COOP_GROUP_MASK_REGIDS
	.align		4
.L_15:
        /*0058*/ 	.byte	0x04, 0x29
        /*005a*/ 	.short	(.L_17 - .L_16)


	//   ....[0]....
.L_16:
        /*005c*/ 	.word	0xffffffff


	//   ....[1]....
        /*0060*/ 	.word	0xffffffff


	//----- nvinfo : EIATTR_COOP_GROUP_INSTR_OFFSETS
	.align		4
.L_17:
        /*0064*/ 	.byte	0x04, 0x28
        /*0066*/ 	.short	(.L_19 - .L_18)


	//   ....[0]....
.L_18:
        /*0068*/ 	.word	0x00000380


	//   ....[1]....
        /*006c*/ 	.word	0x000003c0


	//----- nvinfo : EIATTR_VRC_CTA_INIT_COUNT
	.align		4
.L_19:
        /*0070*/ 	.byte	0x02, 0x4a
	.zero		1
	.zero		1


	//----- nvinfo : EIATTR_MBARRIER_INSTR_OFFSETS
	.align		4
        /*0074*/ 	.byte	0x04, 0x39
        /*0076*/ 	.short	(.L_21 - .L_20)


	//   ....[0]....
.L_20:
        /*0078*/ 	.word	0x00000150
        /*007c*/ 	.word	0x000000ff
        /*0080*/ 	.word	0x00000000
        /*0084*/ 	.short	0x0100
        /*0086*/ 	.byte	0x0f
	.zero		1


	//----- nvinfo : EIATTR_NUM_MBARRIERS
	.align		4
.L_21:
        /*0088*/ 	.byte	0x03, 0x38
        /*008a*/ 	.short	0x0001


	//----- nvinfo : EIATTR_EXIT_INSTR_OFFSETS
	.align		4
        /*008c*/ 	.byte	0x04, 0x1c
        /*008e*/ 	.short	(.L_23 - .L_22)


	//   ....[0]....
.L_22:
        /*0090*/ 	.word	0x000003b0


	//----- nvinfo : EIATTR_CRS_STACK_SIZE
	.align		4
.L_23:
        /*0094*/ 	.byte	0x04, 0x1e
        /*0096*/ 	.short	(.L_25 - .L_24)
.L_24:
        /*0098*/ 	.word	0x00000000


	//----- nvinfo : EIATTR_CBANK_PARAM_SIZE
	.align		4
.L_25:
        /*009c*/ 	.byte	0x03, 0x19
        /*009e*/ 	.short	0x0018


	//----- nvinfo : EIATTR_PARAM_CBANK
	.align		4
        /*00a0*/ 	.byte	0x04, 0x0a
        /*00a2*/ 	.short	(.L_27 - .L_26)
	.align		4
.L_26:
        /*00a4*/ 	.word	index@(.nv.constant0._Z15clc_kernel_12_9PfiPi)
        /*00a8*/ 	.short	0x0380
        /*00aa*/ 	.short	0x0018


	//----- nvinfo : EIATTR_SW_WAR
	.align		4
.L_27:
        /*00ac*/ 	.byte	0x04, 0x36
        /*00ae*/ 	.short	(.L_29 - .L_28)
.L_28:
        /*00b0*/ 	.word	0x00000008
.L_29:


//--------------------- .nv.callgraph             --------------------------
	.section	.nv.callgraph,"",@"SHT_CUDA_CALLGRAPH"
	.align	4
	.sectionentsize	8
	.align		4
        /*0000*/ 	.word	0x00000000
	.align		4
        /*0004*/ 	.word	0xffffffff
	.align		4
        /*0008*/ 	.word	0x00000000
	.align		4
        /*000c*/ 	.word	0xfffffffe
	.align		4
        /*0010*/ 	.word	0x00000000
	.align		4
        /*0014*/ 	.word	0xfffffffd
	.align		4
        /*0018*/ 	.word	0x00000000
	.align		4
        /*001c*/ 	.word	0xfffffffc


//--------------------- .text._Z15clc_kernel_12_9PfiPi --------------------------
	.section	.text._Z15clc_kernel_12_9PfiPi,"ax",@progbits
	.align	128
        .global         _Z15clc_kernel_12_9PfiPi
        .type           _Z15clc_kernel_12_9PfiPi,@function
        .size           _Z15clc_kernel_12_9PfiPi,(.L_x_7 - _Z15clc_kernel_12_9PfiPi)
        .other          _Z15clc_kernel_12_9PfiPi,@"STO_CUDA_ENTRY STV_DEFAULT"
_Z15clc_kernel_12_9PfiPi:
.text._Z15clc_kernel_12_9PfiPi:
[----:B------:R-:W-:Y:S01]  /*0000*/  LDC R1, c[0x0][0x37c] ;  /* 0x0000df00ff017b82 */ /* 0x000fe20000000800 */
[----:B------:R-:W0:Y:S07]  /*0010*/  S2R R11, SR_TID.X ;  /* 0x00000000000b7919 */ /* 0x000e2e0000002100 */
[----:B------:R-:W1:Y:S01]  /*0020*/  S2UR UR7, SR_CgaCtaId ;  /* 0x00000000000779c3 */ /* 0x000e620000008800 */
[----:B------:R-:W-:Y:S01]  /*0030*/  UMOV UR6, 0x400 ;  /* 0x0000040000067882 */ /* 0x000fe20000000000 */
[----:B------:R-:W-:Y:S01]  /*0040*/  UMOV UR5, 0x1 ;  /* 0x0000000100057882 */ /* 0x000fe20000000000 */
[----:B------:R-:W-:Y:S01]  /*0050*/  UIADD3 UR4, UPT, UPT, UR6, 0x10, URZ ;  /* 0x0000001006047890 */ /* 0x000fe2000fffe0ff */
[----:B------:R-:W2:Y:S04]  /*0060*/  LDCU UR8, c[0x0][0x360] ;  /* 0x00006c00ff0877ac */ /* 0x000ea80008000800 */
[----:B------:R-:W3:Y:S01]  /*0070*/  S2UR UR9, SR_CTAID.X ;  /* 0x00000000000979c3 */ /* 0x000ee20000002500 */
[----:B------:R-:W4:Y:S01]  /*0080*/  LDCU.64 UR10, c[0x0][0x358] ;  /* 0x00006b00ff0a77ac */ /* 0x000f220008000a00 */
[----:B------:R-:W2:Y:S06]  /*0090*/  LDCU UR12, c[0x0][0x388] ;  /* 0x00007100ff0c77ac */ /* 0x000eac0008000800 */
[----:B------:R-:W2:Y:S01]  /*00a0*/  LDC.64 R2, c[0x0][0x390] ;  /* 0x0000e400ff027b82 */ /* 0x000ea20000000a00 */
[----:B-1----:R-:W-:-:S02]  /*00b0*/  ULEA UR15, UR7, UR4, 0x18 ;  /* 0x00000004070f7291 */ /* 0x002fc4000f8ec0ff */
[----:B------:R-:W-:Y:S01]  /*00c0*/  ULEA UR6, UR7, UR6, 0x18 ;  /* 0x0000000607067291 */ /* 0x000fe2000f8ec0ff */
[----:B0-----:R-:W-:Y:S01]  /*00d0*/  ISETP.NE.AND P0, PT, R11, RZ, PT ;  /* 0x000000ff0b00720c */ /* 0x001fe20003f05270 */
[----:B---3--:R-:W-:-:S04]  /*00e0*/  IMAD.U32 R4, RZ, RZ, UR9 ;  /* 0x00000009ff047e24 */ /* 0x008fc8000f8e00ff */
[----:B------:R-:W-:-:S08]  /*00f0*/  IMAD.U32 R0, RZ, RZ, UR6 ;  /* 0x00000006ff007e24 */ /* 0x000fd0000f8e00ff */
[----:B------:R-:W-:-:S05]  /*0100*/  VOTEU.ALL UP0, P0 ;  /* 0x0000000000ff7886 */ /* 0x000fca0000000000 */
[----:B------:R-:W-:-:S04]  /*0110*/  @!UP0 UIADD3 UR4, UPT, UPT, -UR5, 0x100000, URZ ;  /* 0x0010000005048890 */ /* 0x000fc8000fffe1ff */
[----:B------:R-:W-:Y:S02]  /*0120*/  @!UP0 USHF.L.U32 UR5, UR4, 0xb, URZ ;  /* 0x0000000b04058899 */ /* 0x000fe400080006ff */
[----:B------:R-:W-:Y:S01]  /*0130*/  @!UP0 USHF.L.U32 UR4, UR4, 0x1, URZ ;  /* 0x0000000104048899 */ /* 0x000fe200080006ff */
[----:B------:R-:W-:-:S11]  /*0140*/  VOTEU.ALL UP0, P0 ;  /* 0x0000000000ff7886 */ /* 0x000fd60000000000 */
[----:B------:R0:W1:Y:S02]  /*0150*/  @!UP0 SYNCS.EXCH.64 URZ, [UR15], UR4 ;  /* 0x000000040fff85b2 */ /* 0x0000640008000100 */
[----:B012-4-:R-:W-:Y:S06]  /*0160*/  BAR.SYNC.DEFER_BLOCKING 0x0 ;  /* 0x0000000000007b1d */ /* 0x017fec0000010000 */
.L_x_5:
[----:B------:R-:W-:Y:S05]  /*0170*/  YIELD ;  /* 0x0000000000007946 */ /* 0x000fea0003800000 */
[----:B------:R-:W-:Y:S05]  /*0180*/  WARPSYNC.ALL ;  /* 0x0000000000007948 */ /* 0x000fea0003800000 */
[----:B------:R-:W-:Y:S01]  /*0190*/  BAR.SYNC.DEFER_BLOCKING 0x0 ;  /* 0x0000000000007b1d */ /* 0x000fe20000010000 */
[----:B------:R-:W-:-:S02]  /*01a0*/  PLOP3.LUT P1, PT, PT, PT, PT, 0x8, 0x80 ;  /* 0x000000000080781c */ /* 0x000fc40003f2e170 */
[----:B------:R-:W-:-:S03]  /*01b0*/  PLOP3.LUT P2, PT, P0, PT, PT, 0x8, 0x80 ;  /* 0x000000000080781c */ /* 0x000fc6000074e170 */
[----:B012---:R-:W-:-:S10]  /*01c0*/  VOTEU.ALL UP0, P0 ;  /* 0x0000000000ff7886 */ /* 0x007fd40000000000 */
.L_x_0:
[----:B------:R-:W-:-:S13]  /*01d0*/  @P2 ELECT P1, URZ, PT ;  /* 0x0000000000ff282f */ /* 0x000fda0003820000 */
[----:B------:R-:W-:Y:S02]  /*01e0*/  @P1 R2UR.BROADCAST UR14, R0 ;  /* 0x00000000000e12ca */ /* 0x000fe400008e0000 */
[----:B------:R-:W-:-:S11]  /*01f0*/  @P1 PLOP3.LUT P2, PT, P1, PT, PT, 0x8, 0x80 ;  /* 0x000000000080181c */ /* 0x000fd60000f4e170 */
[----:B------:R-:W-:Y:S06]  /*0200*/  @!UP0 UGETNEXTWORKID.SELFCAST [UR14], [UR15] ;  /* 0x000000000e0083ca */ /* 0x000fec0008000000 */
[----:B------:R-:W-:Y:S01]  /*0210*/  PLOP3.LUT P1, PT, PT, PT, PT, 0x8, 0x80 ;  /* 0x000000000080781c */ /* 0x000fe20003f2e170 */
[----:B------:R-:W-:-:S12]  /*0220*/  @P2 BRA.U.ANY `(.L_x_0) ;  /* 0xfffffffd00e82947 */ /* 0x000fd8000393ffff */
[----:B------:R-:W-:-:S05]  /*0230*/  IMAD R7, R4, UR8, R11 ;  /* 0x0000000804077c24 */ /* 0x000fca000f8e020b */
[----:B------:R-:W-:-:S13]  /*0240*/  ISETP.GE.AND P1, PT, R7, UR12, PT ;  /* 0x0000000c07007c0c */ /* 0x000fda000bf26270 */
[----:B------:R-:W0:Y:S02]  /*0250*/  @!P1 LDC.64 R4, c[0x0][0x380] ;  /* 0x0000e000ff049b82 */ /* 0x000e240000000a00 */
[----:B0-----:R-:W-:-:S05]  /*0260*/  @!P1 IMAD.WIDE R4, R7, 0x4, R4 ;  /* 0x0000000407049825 */ /* 0x001fca00078e0204 */
[----:B------:R-:W2:Y:S01]  /*0270*/  @!P1 LDG.E R6, desc[UR10][R4.64] ;  /* 0x0000000a04069981 */ /* 0x000ea2000c1e1900 */
[----:B------:R-:W-:Y:S01]  /*0280*/  ISETP.NE.AND P0, PT, R11, RZ, PT ;  /* 0x000000ff0b00720c */ /* 0x000fe20003f05270 */
[----:B------:R-:W-:Y:S01]  /*0290*/  BSSY.RECONVERGENT B0, `(.L_x_1) ;  /* 0x000000e000007945 */ /* 0x000fe20003800200 */
[----:B------:R-:W-:Y:S01]  /*02a0*/  CS2R R8, SRZ ;  /* 0x0000000000087805 */ /* 0x000fe2000001ff00 */
[----:B--2---:R-:W-:-:S05]  /*02b0*/  @!P1 FMUL R7, R6, 2.5 ;  /* 0x4020000006079820 */ /* 0x004fca0000400000 */
[----:B------:R0:W-:Y:S01]  /*02c0*/  @!P1 STG.E desc[UR10][R4.64], R7 ;  /* 0x0000000704009986 */ /* 0x0001e2000c10190a */
[----:B------:R-:W-:Y:S06]  /*02d0*/  BAR.SYNC.DEFER_BLOCKING 0x0 ;  /* 0x0000000000007b1d */ /* 0x000fec0000010000 */
[----:B------:R-:W-:Y:S05]  /*02e0*/  @P0 BRA `(.L_x_2) ;  /* 0x0000000000200947 */ /* 0x000fea0003800000 */
[----:B------:R-:W1:Y:S01]  /*02f0*/  S2UR UR5, SR_CgaCtaId ;  /* 0x00000000000579c3 */ /* 0x000e620000008800 */
[----:B------:R-:W-:Y:S02]  /*0300*/  UMOV UR4, 0x400 ;  /* 0x0000040000047882 */ /* 0x000fe40000000000 */
[----:B-1----:R-:W-:-:S06]  /*0310*/  ULEA UR4, UR5, UR4, 0x18 ;  /* 0x0000000405047291 */ /* 0x002fcc000f8ec0ff */
[----:B------:R-:W-:-:S05]  /*0320*/  IMAD.U32 R0, RZ, RZ, UR4 ;  /* 0x00000004ff007e24 */ /* 0x000fca000f8e00ff */
[----:B0-----:R-:W0:Y:S02]  /*0330*/  LDS.128 R4, [R0] ;  /* 0x0000000000047984 */ /* 0x001e240000000c00 */
[----:B0-----:R-:W-:-:S13]  /*0340*/  LOP3.LUT P1, RZ, R6, 0x1, RZ, 0xc0, !PT ;  /* 0x0000000106ff7812 */ /* 0x001fda000782c0ff */
[----:B------:R-:W-:Y:S01]  /*0350*/  @P1 MOV R9, R4 ;  /* 0x0000000400091202 */ /* 0x000fe20000000f00 */
[----:B------:R-:W-:-:S07]  /*0360*/  @P1 IMAD.MOV.U32 R8, RZ, RZ, 0x1 ;  /* 0x00000001ff081424 */ /* 0x000fce00078e00ff */
.L_x_2:
[----:B------:R-:W-:Y:S05]  /*0370*/  BSYNC.RECONVERGENT B0 ;  /* 0x0000000000007941 */ /* 0x000fea0003800200 */
.L_x_1:
[----:B------:R-:W1:Y:S01]  /*0380*/  SHFL.IDX PT, R8, R8, RZ, 0x1f ;  /* 0x00001fff08087589 */ /* 0x000e6200000e0000 */
[----:B------:R-:W-:Y:S01]  /*0390*/  BAR.SYNC.DEFER_BLOCKING 0x0 ;  /* 0x0000000000007b1d */ /* 0x000fe20000010000 */
[----:B-1----:R-:W-:-:S13]  /*03a0*/  ISETP.NE.AND P1, PT, R8, RZ, PT ;  /* 0x000000ff0800720c */ /* 0x002fda0003f25270 */
[----:B------:R-:W-:Y:S05]  /*03b0*/  @!P1 EXIT ;  /* 0x000000000000994d */ /* 0x000fea0003800000 */
[----:B0-----:R0:W1:Y:S01]  /*03c0*/  SHFL.IDX PT, R4, R9, RZ, 0x1f ;  /* 0x00001fff09047589 */ /* 0x00106200000e0000 */
[----:B------:R-:W-:Y:S04]  /*03d0*/  BSSY.RECONVERGENT B0, `(.L_x_3) ;  /* 0x0000004000007945 */ /* 0x000fe80003800200 */
[----:B------:R-:W-:Y:S05]  /*03e0*/  @P0 BRA `(.L_x_4) ;  /* 0x0000000000080947 */ /* 0x000fea0003800000 */
[----:B------:R-:W-:-:S05]  /*03f0*/  IMAD.MOV.U32 R5, RZ, RZ, 0x1 ;  /* 0x00000001ff057424 */ /* 0x000fca00078e00ff */
[----:B------:R2:W-:Y:S02]  /*0400*/  REDG.E.ADD.STRONG.GPU desc[UR10][R2.64], R5 ;  /* 0x000000050200798e */ /* 0x0005e4000c12e10a */
.L_x_4:
[----:B------:R-:W-:Y:S05]  /*0410*/  BSYNC.RECONVERGENT B0 ;  /* 0x0000000000007941 */ /* 0x000fea0003800200 */
.L_x_3:
[----:B------:R-:W-:Y:S05]  /*0420*/  BRA `(.L_x_5) ;  /* 0xfffffffc00507947 */ /* 0x000fea000383ffff */
.L_x_6:
[----:B------:R-:W-:-:S00]  /*0430*/  BRA `(.L_x_6) ;  /* 0xfffffffc00fc7947 */ /* 0x000fc0000383ffff */
[----:B------:R-:W-:-:S00]  /*0440*/  NOP ;  /* 0x0000000000007918 */ /* 0x000fc00000000000 */
        /* <DEDUP_REMOVED lines=11> */
.L_x_7:


//--------------------- .nv.shared._Z15clc_kernel_12_9PfiPi --------------------------
	.section	.nv.shared._Z15clc_kernel_12_9PfiPi,"aw",@nobits
	.sectionflags	@""
	.align	16
.nv.shared._Z15clc_kernel_12_9PfiPi:
	.zero		1048


//--------------------- .nv.shared.reserved.0     --------------------------
	.section	.nv.shared.reserved.0,"aw",@nobits
	.weak		__nv_reservedSMEM_offset_0_alias
	.size		__nv_reservedSMEM_offset_0_alias, 0, 64
	.other		__nv_reservedSMEM_offset_0_alias,@"STO_CUDA_RESERVED_SHARED STV_DEFAULT"
__nv_reservedSMEM_offset_0_alias:
	.zero		0
	.zero		64


//--------------------- .nv.constant0._Z15clc_kernel_12_9PfiPi --------------------------
	.section	.nv.constant0._Z15clc_kernel_12_9PfiPi,"a",@progbits
	.sectionflags	@""
	.align	4
.nv.constant0._Z15clc_kernel_12_9PfiPi:
	.zero		920


//--------------------- SYMBOLS --------------------------

	.type		.nv.reservedSmem.offset0,@object
	.size		.nv.reservedSmem.offset0,0x4
	.type		.nv.reservedSmem.cap,@object
	.size		.nv.reservedSmem.cap,0x4
